//
// Generated by NVIDIA NVVM Compiler
//
// Compiler Build ID: CL-36424714
// Cuda compilation tools, release 13.0, V13.0.88
// Based on NVVM 20.0.0
//

.version 9.0
.target sm_100
.address_size 64

	// .globl	_Z20find_augmenting_pathPtP10_Node_infoPbS2_jjPj

.visible .entry _Z20find_augmenting_pathPtP10_Node_infoPbS2_jjPj(
	.param .u64 .ptr .align 1 _Z20find_augmenting_pathPtP10_Node_infoPbS2_jjPj_param_0,
	.param .u64 .ptr .align 1 _Z20find_augmenting_pathPtP10_Node_infoPbS2_jjPj_param_1,
	.param .u64 .ptr .align 1 _Z20find_augmenting_pathPtP10_Node_infoPbS2_jjPj_param_2,
	.param .u64 .ptr .align 1 _Z20find_augmenting_pathPtP10_Node_infoPbS2_jjPj_param_3,
	.param .u32 _Z20find_augmenting_pathPtP10_Node_infoPbS2_jjPj_param_4,
	.param .u32 _Z20find_augmenting_pathPtP10_Node_infoPbS2_jjPj_param_5,
	.param .u64 .ptr .align 1 _Z20find_augmenting_pathPtP10_Node_infoPbS2_jjPj_param_6
)
{
	.reg .pred 	%p<35>;
	.reg .b16 	%rs<31>;
	.reg .b32 	%r<70>;
	.reg .b64 	%rd<69>;

	ld.param.u64 	%rd17, [_Z20find_augmenting_pathPtP10_Node_infoPbS2_jjPj_param_0];
	ld.param.u64 	%rd18, [_Z20find_augmenting_pathPtP10_Node_infoPbS2_jjPj_param_1];
	ld.param.u64 	%rd19, [_Z20find_augmenting_pathPtP10_Node_infoPbS2_jjPj_param_2];
	ld.param.u64 	%rd20, [_Z20find_augmenting_pathPtP10_Node_infoPbS2_jjPj_param_3];
	ld.param.u32 	%r28, [_Z20find_augmenting_pathPtP10_Node_infoPbS2_jjPj_param_4];
	ld.param.u32 	%rd21, [_Z20find_augmenting_pathPtP10_Node_infoPbS2_jjPj_param_5];
	ld.param.u64 	%rd22, [_Z20find_augmenting_pathPtP10_Node_infoPbS2_jjPj_param_6];
	cvta.to.global.u64 	%rd1, %rd22;
	cvta.to.global.u64 	%rd2, %rd17;
	cvta.to.global.u64 	%rd3, %rd18;
	cvta.to.global.u64 	%rd4, %rd20;
	cvta.to.global.u64 	%rd5, %rd19;
	mov.u32 	%r29, %ctaid.x;
	mov.u32 	%r30, %ntid.x;
	mul.lo.s32 	%r1, %r29, %r30;
	mov.u32 	%r2, %tid.x;
	add.s32 	%r64, %r1, %r2;
	add.s64 	%rd23, %rd5, %rd21;
	ld.global.u8 	%rs7, [%rd23];
	setp.ne.s16 	%p1, %rs7, 0;
	setp.ge.u32 	%p2, %r64, %r28;
	or.pred  	%p3, %p2, %p1;
	@%p3 bra 	$L__BB0_40;
	cvt.s64.s32 	%rd24, %r64;
	add.s64 	%rd6, %rd5, %rd24;
	ld.global.u8 	%rs8, [%rd6];
	setp.eq.s16 	%p4, %rs8, 0;
	@%p4 bra 	$L__BB0_40;
	mov.b16 	%rs9, 0;
	st.global.u8 	[%rd6], %rs9;
	add.s64 	%rd26, %rd4, %rd24;
	mov.b16 	%rs10, 1;
	st.global.u8 	[%rd26], %rs10;
	mul.wide.s32 	%rd27, %r64, 8;
	add.s64 	%rd28, %rd3, %rd27;
	ld.global.u32 	%r4, [%rd28+4];
	setp.lt.u32 	%p5, %r28, 2;
	@%p5 bra 	$L__BB0_40;
	mul.lo.s32 	%r5, %r28, %r64;
	cvt.u16.u32 	%rs1, %r64;
	add.s32 	%r6, %r28, -1;
	add.s32 	%r32, %r28, -2;
	and.b32  	%r7, %r6, 3;
	setp.lt.u32 	%p6, %r32, 3;
	mov.b32 	%r67, 1;
	@%p6 bra 	$L__BB0_31;
	and.b32  	%r34, %r6, -4;
	neg.s32 	%r66, %r34;
	mov.b32 	%r65, 2;
$L__BB0_5:
	add.s32 	%r35, %r64, 1;
	rem.u32 	%r12, %r35, %r28;
	cvt.u64.u32 	%rd29, %r12;
	add.s64 	%rd7, %rd5, %rd29;
	ld.global.u8 	%rs11, [%rd7];
	setp.ne.s16 	%p7, %rs11, 0;
	@%p7 bra 	$L__BB0_11;
	add.s64 	%rd31, %rd4, %rd29;
	ld.global.u8 	%rs12, [%rd31];
	setp.ne.s16 	%p8, %rs12, 0;
	@%p8 bra 	$L__BB0_11;
	add.s32 	%r36, %r12, %r5;
	mul.wide.u32 	%rd32, %r36, 2;
	add.s64 	%rd33, %rd2, %rd32;
	ld.global.u16 	%rs2, [%rd33];
	setp.eq.s16 	%p9, %rs2, 0;
	@%p9 bra 	$L__BB0_11;
	mul.wide.u32 	%rd34, %r12, 4;
	add.s64 	%rd8, %rd1, %rd34;
	atom.relaxed.global.cas.b32 	%r37, [%rd8], 0, 1;
	setp.eq.s32 	%p10, %r37, 1;
	@%p10 bra 	$L__BB0_11;
	ld.global.u8 	%rs13, [%rd7];
	setp.ne.s16 	%p11, %rs13, 0;
	@%p11 bra 	$L__BB0_11;
	mov.b16 	%rs14, 1;
	st.global.u8 	[%rd7], %rs14;
	mov.b32 	%r38, 0;
	st.global.u32 	[%rd8], %r38;
	mul.wide.u32 	%rd35, %r12, 8;
	add.s64 	%rd36, %rd3, %rd35;
	st.global.u16 	[%rd36], %rs1;
	cvt.u32.u16 	%r39, %rs2;
	min.u32 	%r40, %r4, %r39;
	st.global.u32 	[%rd36+4], %r40;
$L__BB0_11:
	add.s32 	%r41, %r64, 2;
	rem.u32 	%r13, %r41, %r28;
	cvt.u64.u32 	%rd37, %r13;
	add.s64 	%rd9, %rd5, %rd37;
	ld.global.u8 	%rs15, [%rd9];
	setp.ne.s16 	%p12, %rs15, 0;
	@%p12 bra 	$L__BB0_17;
	add.s64 	%rd39, %rd4, %rd37;
	ld.global.u8 	%rs16, [%rd39];
	setp.ne.s16 	%p13, %rs16, 0;
	@%p13 bra 	$L__BB0_17;
	add.s32 	%r42, %r13, %r5;
	mul.wide.u32 	%rd40, %r42, 2;
	add.s64 	%rd41, %rd2, %rd40;
	ld.global.u16 	%rs3, [%rd41];
	setp.eq.s16 	%p14, %rs3, 0;
	@%p14 bra 	$L__BB0_17;
	mul.wide.u32 	%rd42, %r13, 4;
	add.s64 	%rd10, %rd1, %rd42;
	atom.relaxed.global.cas.b32 	%r43, [%rd10], 0, 1;
	setp.eq.s32 	%p15, %r43, 1;
	@%p15 bra 	$L__BB0_17;
	ld.global.u8 	%rs17, [%rd9];
	setp.ne.s16 	%p16, %rs17, 0;
	@%p16 bra 	$L__BB0_17;
	mov.b16 	%rs18, 1;
	st.global.u8 	[%rd9], %rs18;
	mov.b32 	%r44, 0;
	st.global.u32 	[%rd10], %r44;
	mul.wide.u32 	%rd43, %r13, 8;
	add.s64 	%rd44, %rd3, %rd43;
	st.global.u16 	[%rd44], %rs1;
	cvt.u32.u16 	%r45, %rs3;
	min.u32 	%r46, %r4, %r45;
	st.global.u32 	[%rd44+4], %r46;
$L__BB0_17:
	add.s32 	%r47, %r64, 3;
	rem.u32 	%r14, %r47, %r28;
	cvt.u64.u32 	%rd45, %r14;
	add.s64 	%rd11, %rd5, %rd45;
	ld.global.u8 	%rs19, [%rd11];
	setp.ne.s16 	%p17, %rs19, 0;
	@%p17 bra 	$L__BB0_23;
	add.s64 	%rd47, %rd4, %rd45;
	ld.global.u8 	%rs20, [%rd47];
	setp.ne.s16 	%p18, %rs20, 0;
	@%p18 bra 	$L__BB0_23;
	add.s32 	%r48, %r14, %r5;
	mul.wide.u32 	%rd48, %r48, 2;
	add.s64 	%rd49, %rd2, %rd48;
	ld.global.u16 	%rs4, [%rd49];
	setp.eq.s16 	%p19, %rs4, 0;
	@%p19 bra 	$L__BB0_23;
	mul.wide.u32 	%rd50, %r14, 4;
	add.s64 	%rd12, %rd1, %rd50;
	atom.relaxed.global.cas.b32 	%r49, [%rd12], 0, 1;
	setp.eq.s32 	%p20, %r49, 1;
	@%p20 bra 	$L__BB0_23;
	ld.global.u8 	%rs21, [%rd11];
	setp.ne.s16 	%p21, %rs21, 0;
	@%p21 bra 	$L__BB0_23;
	mov.b16 	%rs22, 1;
	st.global.u8 	[%rd11], %rs22;
	mov.b32 	%r50, 0;
	st.global.u32 	[%rd12], %r50;
	mul.wide.u32 	%rd51, %r14, 8;
	add.s64 	%rd52, %rd3, %rd51;
	st.global.u16 	[%rd52], %rs1;
	cvt.u32.u16 	%r51, %rs4;
	min.u32 	%r52, %r4, %r51;
	st.global.u32 	[%rd52+4], %r52;
$L__BB0_23:
	add.s32 	%r64, %r64, 4;
	rem.u32 	%r16, %r64, %r28;
	cvt.u64.u32 	%rd53, %r16;
	add.s64 	%rd13, %rd5, %rd53;
	ld.global.u8 	%rs23, [%rd13];
	setp.ne.s16 	%p22, %rs23, 0;
	@%p22 bra 	$L__BB0_29;
	add.s64 	%rd55, %rd4, %rd53;
	ld.global.u8 	%rs24, [%rd55];
	setp.ne.s16 	%p23, %rs24, 0;
	@%p23 bra 	$L__BB0_29;
	add.s32 	%r53, %r16, %r5;
	mul.wide.u32 	%rd56, %r53, 2;
	add.s64 	%rd57, %rd2, %rd56;
	ld.global.u16 	%rs5, [%rd57];
	setp.eq.s16 	%p24, %rs5, 0;
	@%p24 bra 	$L__BB0_29;
	mul.wide.u32 	%rd58, %r16, 4;
	add.s64 	%rd14, %rd1, %rd58;
	atom.relaxed.global.cas.b32 	%r54, [%rd14], 0, 1;
	setp.eq.s32 	%p25, %r54, 1;
	@%p25 bra 	$L__BB0_29;
	ld.global.u8 	%rs25, [%rd13];
	setp.ne.s16 	%p26, %rs25, 0;
	@%p26 bra 	$L__BB0_29;
	mov.b16 	%rs26, 1;
	st.global.u8 	[%rd13], %rs26;
	mov.b32 	%r55, 0;
	st.global.u32 	[%rd14], %r55;
	mul.wide.u32 	%rd59, %r16, 8;
	add.s64 	%rd60, %rd3, %rd59;
	st.global.u16 	[%rd60], %rs1;
	cvt.u32.u16 	%r56, %rs5;
	min.u32 	%r57, %r4, %r56;
	st.global.u32 	[%rd60+4], %r57;
$L__BB0_29:
	add.s32 	%r66, %r66, 4;
	add.s32 	%r65, %r65, 4;
	setp.ne.s32 	%p27, %r66, 0;
	@%p27 bra 	$L__BB0_5;
	add.s32 	%r67, %r65, -1;
$L__BB0_31:
	setp.eq.s32 	%p28, %r7, 0;
	@%p28 bra 	$L__BB0_40;
	add.s32 	%r58, %r2, %r67;
	add.s32 	%r69, %r58, %r1;
	neg.s32 	%r68, %r7;
$L__BB0_33:
	.pragma "nounroll";
	rem.u32 	%r25, %r69, %r28;
	cvt.u64.u32 	%rd61, %r25;
	add.s64 	%rd15, %rd5, %rd61;
	ld.global.u8 	%rs27, [%rd15];
	setp.ne.s16 	%p29, %rs27, 0;
	@%p29 bra 	$L__BB0_39;
	add.s64 	%rd63, %rd4, %rd61;
	ld.global.u8 	%rs28, [%rd63];
	setp.ne.s16 	%p30, %rs28, 0;
	@%p30 bra 	$L__BB0_39;
	add.s32 	%r59, %r25, %r5;
	mul.wide.u32 	%rd64, %r59, 2;
	add.s64 	%rd65, %rd2, %rd64;
	ld.global.u16 	%rs6, [%rd65];
	setp.eq.s16 	%p31, %rs6, 0;
	@%p31 bra 	$L__BB0_39;
	mul.wide.u32 	%rd66, %r25, 4;
	add.s64 	%rd16, %rd1, %rd66;
	atom.relaxed.global.cas.b32 	%r60, [%rd16], 0, 1;
	setp.eq.s32 	%p32, %r60, 1;
	@%p32 bra 	$L__BB0_39;
	ld.global.u8 	%rs29, [%rd15];
	setp.ne.s16 	%p33, %rs29, 0;
	@%p33 bra 	$L__BB0_39;
	mov.b16 	%rs30, 1;
	st.global.u8 	[%rd15], %rs30;
	mov.b32 	%r61, 0;
	st.global.u32 	[%rd16], %r61;
	mul.wide.u32 	%rd67, %r25, 8;
	add.s64 	%rd68, %rd3, %rd67;
	st.global.u16 	[%rd68], %rs1;
	cvt.u32.u16 	%r62, %rs6;
	min.u32 	%r63, %r4, %r62;
	st.global.u32 	[%rd68+4], %r63;
$L__BB0_39:
	add.s32 	%r69, %r69, 1;
	add.s32 	%r68, %r68, 1;
	setp.ne.s32 	%p34, %r68, 0;
	@%p34 bra 	$L__BB0_33;
$L__BB0_40:
	ret;

}
	// .globl	_Z5resetP10_Node_infoPbS1_iiPj
.visible .entry _Z5resetP10_Node_infoPbS1_iiPj(
	.param .u64 .ptr .align 1 _Z5resetP10_Node_infoPbS1_iiPj_param_0,
	.param .u64 .ptr .align 1 _Z5resetP10_Node_infoPbS1_iiPj_param_1,
	.param .u64 .ptr .align 1 _Z5resetP10_Node_infoPbS1_iiPj_param_2,
	.param .u32 _Z5resetP10_Node_infoPbS1_iiPj_param_3,
	.param .u32 _Z5resetP10_Node_infoPbS1_iiPj_param_4,
	.param .u64 .ptr .align 1 _Z5resetP10_Node_infoPbS1_iiPj_param_5
)
{
	.reg .pred 	%p<3>;
	.reg .b16 	%rs<3>;
	.reg .b32 	%r<9>;
	.reg .b64 	%rd<16>;

	ld.param.u64 	%rd1, [_Z5resetP10_Node_infoPbS1_iiPj_param_0];
	ld.param.u64 	%rd2, [_Z5resetP10_Node_infoPbS1_iiPj_param_1];
	ld.param.u64 	%rd3, [_Z5resetP10_Node_infoPbS1_iiPj_param_2];
	ld.param.u32 	%r2, [_Z5resetP10_Node_infoPbS1_iiPj_param_3];
	ld.param.u32 	%r3, [_Z5resetP10_Node_infoPbS1_iiPj_param_4];
	ld.param.u64 	%rd4, [_Z5resetP10_Node_infoPbS1_iiPj_param_5];
	mov.u32 	%r4, %ctaid.x;
	mov.u32 	%r5, %ntid.x;
	mov.u32 	%r6, %tid.x;
	mad.lo.s32 	%r1, %r4, %r5, %r6;
	setp.ge.s32 	%p1, %r1, %r3;
	@%p1 bra 	$L__BB1_2;
	cvta.to.global.u64 	%rd5, %rd2;
	cvta.to.global.u64 	%rd6, %rd3;
	cvta.to.global.u64 	%rd7, %rd1;
	cvta.to.global.u64 	%rd8, %rd4;
	setp.eq.s32 	%p2, %r1, %r2;
	selp.u16 	%rs1, 1, 0, %p2;
	cvt.s64.s32 	%rd9, %r1;
	add.s64 	%rd10, %rd5, %rd9;
	st.global.u8 	[%rd10], %rs1;
	add.s64 	%rd11, %rd6, %rd9;
	mov.b16 	%rs2, 0;
	st.global.u8 	[%rd11], %rs2;
	mul.wide.s32 	%rd12, %r1, 8;
	add.s64 	%rd13, %rd7, %rd12;
	mov.b32 	%r7, -1;
	st.global.u32 	[%rd13+4], %r7;
	mul.wide.s32 	%rd14, %r1, 4;
	add.s64 	%rd15, %rd8, %rd14;
	mov.b32 	%r8, 0;
	st.global.u32 	[%rd15], %r8;
$L__BB1_2:
	ret;

}


// ===== COMPILED SASS (sm_100) =====

	.target	sm_100

	.elftype	@"ET_EXEC"


//--------------------- .note.nv.tkinfo           --------------------------
	.section	.note.nv.tkinfo,"",@"SHT_NOTE"
	.sectionflags	@"SHF_NOTE_NV_TKINFO"
	.tkinfo
        /*0018*/ 	.word	0x00000002
        /*0030*/ 	.string	""
        /*0030*/ 	.string	"ptxas"
        /*0030*/ 	.string	"Cuda compilation tools, release 13.0, V13.0.88"
        /*0030*/ 	.string	"Build cuda_13.0.r13.0/compiler.36424714_0"
        /*0030*/ 	.string	"-arch sm_100 -m 64 "



//--------------------- .note.nv.cuinfo           --------------------------
	.section	.note.nv.cuinfo,"",@"SHT_NOTE"
	.sectionflags	@"SHF_NOTE_NV_CUINFO"
        /*0018*/ 	.short	0x0002
        /*001a*/ 	.short	0x0064
        /*001c*/ 	.short	0x0082
	.zero		2


//--------------------- .nv.info                  --------------------------
	.section	.nv.info,"",@"SHT_CUDA_INFO"
	.align	4


	//----- nvinfo : EIATTR_REGCOUNT
	.align		4
        /*0000*/ 	.byte	0x04, 0x2f
        /*0002*/ 	.short	(.L_1 - .L_0)
	.align		4
.L_0:
        /*0004*/ 	.word	index@(_Z20find_augmenting_pathPtP10_Node_infoPbS2_jjPj)
        /*0008*/ 	.word	0x00000020


	//----- nvinfo : EIATTR_FRAME_SIZE
	.align		4
.L_1:
        /*000c*/ 	.byte	0x04, 0x11
        /*000e*/ 	.short	(.L_3 - .L_2)
	.align		4
.L_2:
        /*0010*/ 	.word	index@(_Z20find_augmenting_pathPtP10_Node_infoPbS2_jjPj)
        /*0014*/ 	.word	0x00000000


	//----- nvinfo : EIATTR_REGCOUNT
	.align		4
.L_3:
        /*0018*/ 	.byte	0x04, 0x2f
        /*001a*/ 	.short	(.L_5 - .L_4)
	.align		4
.L_4:
        /*001c*/ 	.word	index@(_Z5resetP10_Node_infoPbS1_iiPj)
        /*0020*/ 	.word	0x00000010


	//----- nvinfo : EIATTR_FRAME_SIZE
	.align		4
.L_5:
        /*0024*/ 	.byte	0x04, 0x11
        /*0026*/ 	.short	(.L_7 - .L_6)
	.align		4
.L_6:
        /*0028*/ 	.word	index@(_Z5resetP10_Node_infoPbS1_iiPj)
        /*002c*/ 	.word	0x00000000


	//----- nvinfo : EIATTR_MIN_STACK_SIZE
	.align		4
.L_7:
        /*0030*/ 	.byte	0x04, 0x12
        /*0032*/ 	.short	(.L_9 - .L_8)
	.align		4
.L_8:
        /*0034*/ 	.word	index@(_Z5resetP10_Node_infoPbS1_iiPj)
        /*0038*/ 	.word	0x00000000


	//----- nvinfo : EIATTR_MIN_STACK_SIZE
	.align		4
.L_9:
        /*003c*/ 	.byte	0x04, 0x12
        /*003e*/ 	.short	(.L_11 - .L_10)
	.align		4
.L_10:
        /*0040*/ 	.word	index@(_Z20find_augmenting_pathPtP10_Node_infoPbS2_jjPj)
        /*0044*/ 	.word	0x00000000
.L_11:


//--------------------- .nv.compat                --------------------------
	.section	.nv.compat,"",@"SHT_CUDA_COMPAT_INFO"
	.align	4
        /*0000*/ 	.byte	0x02, 0x09, 0x00, 0x00, 0x02, 0x02, 0x01, 0x00, 0x02, 0x05, 0x05, 0x00, 0x03, 0x07, 0x01, 0x01
        /*0010*/ 	.byte	0x02, 0x03, 0x00, 0x00, 0x02, 0x06, 0x01, 0x00, 0x04, 0x0b, 0x08, 0x00, 0x09, 0x00, 0x00, 0x00
        /*0020*/ 	.byte	0x00, 0x00, 0x00, 0x00


//--------------------- .nv.info._Z5resetP10_Node_infoPbS1_iiPj --------------------------
	.section	.nv.info._Z5resetP10_Node_infoPbS1_iiPj,"",@"SHT_CUDA_INFO"
	.sectionflags	@""
	.align	4


	//----- nvinfo : EIATTR_CUDA_API_VERSION
	.align		4
        /*0000*/ 	.byte	0x04, 0x37
        /*0002*/ 	.short	(.L_13 - .L_12)
.L_12:
        /*0004*/ 	.word	0x00000082


	//----- nvinfo : EIATTR_KPARAM_INFO
	.align		4
.L_13:
        /*0008*/ 	.byte	0x04, 0x17
        /*000a*/ 	.short	(.L_15 - .L_14)
.L_14:
        /*000c*/ 	.word	0x00000000
        /*0010*/ 	.short	0x0005
        /*0012*/ 	.short	0x0020
        /*0014*/ 	.byte	0x00, 0xf5, 0x21, 0x00


	//----- nvinfo : EIATTR_KPARAM_INFO
	.align		4
.L_15:
        /*0018*/ 	.byte	0x04, 0x17
        /*001a*/ 	.short	(.L_17 - .L_16)
.L_16:
        /*001c*/ 	.word	0x00000000
        /*0020*/ 	.short	0x0004
        /*0022*/ 	.short	0x001c
        /*0024*/ 	.byte	0x00, 0xf0, 0x11, 0x00


	//----- nvinfo : EIATTR_KPARAM_INFO
	.align		4
.L_17:
        /*0028*/ 	.byte	0x04, 0x17
        /*002a*/ 	.short	(.L_19 - .L_18)
.L_18:
        /*002c*/ 	.word	0x00000000
        /*0030*/ 	.short	0x0003
        /*0032*/ 	.short	0x0018
        /*0034*/ 	.byte	0x00, 0xf0, 0x11, 0x00


	//----- nvinfo : EIATTR_KPARAM_INFO
	.align		4
.L_19:
        /*0038*/ 	.byte	0x04, 0x17
        /*003a*/ 	.short	(.L_21 - .L_20)
.L_20:
        /*003c*/ 	.word	0x00000000
        /*0040*/ 	.short	0x0002
        /*0042*/ 	.short	0x0010
        /*0044*/ 	.byte	0x00, 0xf5, 0x21, 0x00


	//----- nvinfo : EIATTR_KPARAM_INFO
	.align		4
.L_21:
        /*0048*/ 	.byte	0x04, 0x17
        /*004a*/ 	.short	(.L_23 - .L_22)
.L_22:
        /*004c*/ 	.word	0x00000000
        /*0050*/ 	.short	0x0001
        /*0052*/ 	.short	0x0008
        /*0054*/ 	.byte	0x00, 0xf5, 0x21, 0x00


	//----- nvinfo : EIATTR_KPARAM_INFO
	.align		4
.L_23:
        /*0058*/ 	.byte	0x04, 0x17
        /*005a*/ 	.short	(.L_25 - .L_24)
.L_24:
        /*005c*/ 	.word	0x00000000
        /*0060*/ 	.short	0x0000
        /*0062*/ 	.short	0x0000
        /*0064*/ 	.byte	0x00, 0xf5, 0x21, 0x00


	//----- nvinfo : EIATTR_SPARSE_MMA_MASK
	.align		4
.L_25:
        /*0068*/ 	.byte	0x03, 0x50
        /*006a*/ 	.short	0x0000


	//----- nvinfo : EIATTR_MAXREG_COUNT
	.align		4
        /*006c*/ 	.byte	0x03, 0x1b
        /*006e*/ 	.short	0x00ff


	//----- nvinfo : EIATTR_MERCURY_ISA_VERSION
	.align		4
        /*0070*/ 	.byte	0x03, 0x5f
        /*0072*/ 	.short	0x0101


	//----- nvinfo : EIATTR_VRC_CTA_INIT_COUNT
	.align		4
        /*0074*/ 	.byte	0x02, 0x4a
	.zero		1
	.zero		1


	//----- nvinfo : EIATTR_EXIT_INSTR_OFFSETS
	.align		4
        /*0078*/ 	.byte	0x04, 0x1c
        /*007a*/ 	.short	(.L_27 - .L_26)


	//   ....[0]....
.L_26:
        /*007c*/ 	.word	0x00000070


	//   ....[1]....
        /*0080*/ 	.word	0x000001c0


	//----- nvinfo : EIATTR_CBANK_PARAM_SIZE
	.align		4
.L_27:
        /*0084*/ 	.byte	0x03, 0x19
        /*0086*/ 	.short	0x0028


	//----- nvinfo : EIATTR_PARAM_CBANK
	.align		4
        /*0088*/ 	.byte	0x04, 0x0a
        /*008a*/ 	.short	(.L_29 - .L_28)
	.align		4
.L_28:
        /*008c*/ 	.word	index@(.nv.constant0._Z5resetP10_Node_infoPbS1_iiPj)
        /*0090*/ 	.short	0x0380
        /*0092*/ 	.short	0x0028


	//----- nvinfo : EIATTR_SW_WAR
	.align		4
.L_29:
        /*0094*/ 	.byte	0x04, 0x36
        /*0096*/ 	.short	(.L_31 - .L_30)
.L_30:
        /*0098*/ 	.word	0x00000008
.L_31:


//--------------------- .nv.info._Z20find_augmenting_pathPtP10_Node_infoPbS2_jjPj --------------------------
	.section	.nv.info._Z20find_augmenting_pathPtP10_Node_infoPbS2_jjPj,"",@"SHT_CUDA_INFO"
	.sectionflags	@""
	.align	4


	//----- nvinfo : EIATTR_CUDA_API_VERSION
	.align		4
        /*0000*/ 	.byte	0x04, 0x37
        /*0002*/ 	.short	(.L_33 - .L_32)
.L_32:
        /*0004*/ 	.word	0x00000082


	//----- nvinfo : EIATTR_KPARAM_INFO
	.align		4
.L_33:
        /*0008*/ 	.byte	0x04, 0x17
        /*000a*/ 	.short	(.L_35 - .L_34)
.L_34:
        /*000c*/ 	.word	0x00000000
        /*0010*/ 	.short	0x0006
        /*0012*/ 	.short	0x0028
        /*0014*/ 	.byte	0x00, 0xf5, 0x21, 0x00


	//----- nvinfo : EIATTR_KPARAM_INFO
	.align		4
.L_35:
        /*0018*/ 	.byte	0x04, 0x17
        /*001a*/ 	.short	(.L_37 - .L_36)
.L_36:
        /*001c*/ 	.word	0x00000000
        /*0020*/ 	.short	0x0005
        /*0022*/ 	.short	0x0024
        /*0024*/ 	.byte	0x00, 0xf0, 0x11, 0x00


	//----- nvinfo : EIATTR_KPARAM_INFO
	.align		4
.L_37:
        /*0028*/ 	.byte	0x04, 0x17
        /*002a*/ 	.short	(.L_39 - .L_38)
.L_38:
        /*002c*/ 	.word	0x00000000
        /*0030*/ 	.short	0x0004
        /*0032*/ 	.short	0x0020
        /*0034*/ 	.byte	0x00, 0xf0, 0x11, 0x00


	//----- nvinfo : EIATTR_KPARAM_INFO
	.align		4
.L_39:
        /*0038*/ 	.byte	0x04, 0x17
        /*003a*/ 	.short	(.L_41 - .L_40)
.L_40:
        /*003c*/ 	.word	0x00000000
        /*0040*/ 	.short	0x0003
        /*0042*/ 	.short	0x0018
        /*0044*/ 	.byte	0x00, 0xf5, 0x21, 0x00


	//----- nvinfo : EIATTR_KPARAM_INFO
	.align		4
.L_41:
        /*0048*/ 	.byte	0x04, 0x17
        /*004a*/ 	.short	(.L_43 - .L_42)
.L_42:
        /*004c*/ 	.word	0x00000000
        /*0050*/ 	.short	0x0002
        /*0052*/ 	.short	0x0010
        /*0054*/ 	.byte	0x00, 0xf5, 0x21, 0x00


	//----- nvinfo : EIATTR_KPARAM_INFO
	.align		4
.L_43:
        /*0058*/ 	.byte	0x04, 0x17
        /*005a*/ 	.short	(.L_45 - .L_44)
.L_44:
        /*005c*/ 	.word	0x00000000
        /*0060*/ 	.short	0x0001
        /*0062*/ 	.short	0x0008
        /*0064*/ 	.byte	0x00, 0xf5, 0x21, 0x00


	//----- nvinfo : EIATTR_KPARAM_INFO
	.align		4
.L_45:
        /*0068*/ 	.byte	0x04, 0x17
        /*006a*/ 	.short	(.L_47 - .L_46)
.L_46:
        /*006c*/ 	.word	0x00000000
        /*0070*/ 	.short	0x0000
        /*0072*/ 	.short	0x0000
        /*0074*/ 	.byte	0x00, 0xf5, 0x21, 0x00


	//----- nvinfo : EIATTR_SPARSE_MMA_MASK
	.align		4
.L_47:
        /*0078*/ 	.byte	0x03, 0x50
        /*007a*/ 	.short	0x0000


	//----- nvinfo : EIATTR_MAXREG_COUNT
	.align		4
        /*007c*/ 	.byte	0x03, 0x1b
        /*007e*/ 	.short	0x00ff


	//----- nvinfo : EIATTR_MERCURY_ISA_VERSION
	.align		4
        /*0080*/ 	.byte	0x03, 0x5f
        /*0082*/ 	.short	0x0101


	//----- nvinfo : EIATTR_VRC_CTA_INIT_COUNT
	.align		4
        /*0084*/ 	.byte	0x02, 0x4a
	.zero		1
	.zero		1


	//----- nvinfo : EIATTR_EXIT_INSTR_OFFSETS
	.align		4
        /*0088*/ 	.byte	0x04, 0x1c
        /*008a*/ 	.short	(.L_49 - .L_48)


	//   ....[0]....
.L_48:
        /*008c*/ 	.word	0x00000110


	//   ....[1]....
        /*0090*/ 	.word	0x00000170


	//   ....[2]....
        /*0094*/ 	.word	0x000001f0


	//   ....[3]....
        /*0098*/ 	.word	0x00000f90


	//   ....[4]....
        /*009c*/ 	.word	0x00001380


	//----- nvinfo : EIATTR_CRS_STACK_SIZE
	.align		4
.L_49:
        /*00a0*/ 	.byte	0x04, 0x1e
        /*00a2*/ 	.short	(.L_51 - .L_50)
.L_50:
        /*00a4*/ 	.word	0x00000000


	//----- nvinfo : EIATTR_CBANK_PARAM_SIZE
	.align		4
.L_51:
        /*00a8*/ 	.byte	0x03, 0x19
        /*00aa*/ 	.short	0x0030


	//----- nvinfo : EIATTR_PARAM_CBANK
	.align		4
        /*00ac*/ 	.byte	0x04, 0x0a
        /*00ae*/ 	.short	(.L_53 - .L_52)
	.align		4
.L_52:
        /*00b0*/ 	.word	index@(.nv.constant0._Z20find_augmenting_pathPtP10_Node_infoPbS2_jjPj)
        /*00b4*/ 	.short	0x0380
        /*00b6*/ 	.short	0x0030


	//----- nvinfo : EIATTR_SW_WAR
	.align		4
.L_53:
        /*00b8*/ 	.byte	0x04, 0x36
        /*00ba*/ 	.short	(.L_55 - .L_54)
.L_54:
        /*00bc*/ 	.word	0x00000008
.L_55:


//--------------------- .nv.callgraph             --------------------------
	.section	.nv.callgraph,"",@"SHT_CUDA_CALLGRAPH"
	.align	4
	.sectionentsize	8
	.align		4
        /*0000*/ 	.word	0x00000000
	.align		4
        /*0004*/ 	.word	0xffffffff
	.align		4
        /*0008*/ 	.word	0x00000000
	.align		4
        /*000c*/ 	.word	0xfffffffe
	.align		4
        /*0010*/ 	.word	0x00000000
	.align		4
        /*0014*/ 	.word	0xfffffffd
	.align		4
        /*0018*/ 	.word	0x00000000
	.align		4
        /*001c*/ 	.word	0xfffffffc


//--------------------- .text._Z5resetP10_Node_infoPbS1_iiPj --------------------------
	.section	.text._Z5resetP10_Node_infoPbS1_iiPj,"ax",@progbits
	.align	128
        .global         _Z5resetP10_Node_infoPbS1_iiPj
        .type           _Z5resetP10_Node_infoPbS1_iiPj,@function
        .size           _Z5resetP10_Node_infoPbS1_iiPj,(.L_x_15 - _Z5resetP10_Node_infoPbS1_iiPj)
        .other          _Z5resetP10_Node_infoPbS1_iiPj,@"STO_CUDA_ENTRY STV_DEFAULT"
_Z5resetP10_Node_infoPbS1_iiPj:
.text._Z5resetP10_Node_infoPbS1_iiPj:
[----:B------:R-:W-:Y:S01]  /*0000*/  LDC R1, c[0x0][0x37c] ;  /* 0x0000df00ff017b82 */ /* 0x000fe20000000800 */
[----:B------:R-:W0:Y:S07]  /*0010*/  S2R R0, SR_TID.X ;  /* 0x0000000000007919 */ /* 0x000e2e0000002100 */
[----:B------:R-:W0:Y:S01]  /*0020*/  S2UR UR4, SR_CTAID.X ;  /* 0x00000000000479c3 */ /* 0x000e220000002500 */
[----:B------:R-:W1:Y:S07]  /*0030*/  LDCU UR5, c[0x0][0x39c] ;  /* 0x00007380ff0577ac */ /* 0x000e6e0008000800 */
[----:B------:R-:W0:Y:S02]  /*0040*/  LDC R9, c[0x0][0x360] ;  /* 0x0000d800ff097b82 */ /* 0x000e240000000800 */
[----:B0-----:R-:W-:-:S05]  /*0050*/  IMAD R9, R9, UR4, R0 ;  /* 0x0000000409097c24 */ /* 0x001fca000f8e0200 */
[----:B-1----:R-:W-:-:S13]  /*0060*/  ISETP.GE.AND P0, PT, R9, UR5, PT ;  /* 0x0000000509007c0c */ /* 0x002fda000bf06270 */
[----:B------:R-:W-:Y:S05]  /*0070*/  @P0 EXIT ;  /* 0x000000000000094d */ /* 0x000fea0003800000 */
[----:B------:R-:W0:Y:S01]  /*0080*/  LDC.64 R2, c[0x0][0x380] ;  /* 0x0000e000ff027b82 */ /* 0x000e220000000a00 */
[----:B------:R-:W1:Y:S01]  /*0090*/  LDCU UR6, c[0x0][0x398] ;  /* 0x00007300ff0677ac */ /* 0x000e620008000800 */
[----:B------:R-:W-:Y:S01]  /*00a0*/  SHF.R.S32.HI R0, RZ, 0x1f, R9 ;  /* 0x0000001fff007819 */ /* 0x000fe20000011409 */
[----:B------:R-:W2:Y:S05]  /*00b0*/  LDCU.64 UR8, c[0x0][0x388] ;  /* 0x00007100ff0877ac */ /* 0x000eaa0008000a00 */
[----:B------:R-:W3:Y:S01]  /*00c0*/  LDC.64 R4, c[0x0][0x3a0] ;  /* 0x0000e800ff047b82 */ /* 0x000ee20000000a00 */
[----:B------:R-:W4:Y:S01]  /*00d0*/  LDCU.64 UR10, c[0x0][0x390] ;  /* 0x00007200ff0a77ac */ /* 0x000f220008000a00 */
[----:B------:R-:W5:Y:S01]  /*00e0*/  LDCU.64 UR4, c[0x0][0x358] ;  /* 0x00006b00ff0477ac */ /* 0x000f620008000a00 */
[----:B-1----:R-:W-:-:S02]  /*00f0*/  ISETP.NE.AND P0, PT, R9, UR6, PT ;  /* 0x0000000609007c0c */ /* 0x002fc4000bf05270 */
[C---:B--2---:R-:W-:Y:S01]  /*0100*/  IADD3 R6, P1, PT, R9.reuse, UR8, RZ ;  /* 0x0000000809067c10 */ /* 0x044fe2000ff3e0ff */
[C---:B0-----:R-:W-:Y:S01]  /*0110*/  IMAD.WIDE R2, R9.reuse, 0x8, R2 ;  /* 0x0000000809027825 */ /* 0x041fe200078e0202 */
[----:B------:R-:W-:Y:S02]  /*0120*/  SEL R11, RZ, 0x1, P0 ;  /* 0x00000001ff0b7807 */ /* 0x000fe40000000000 */
[C---:B----4-:R-:W-:Y:S02]  /*0130*/  IADD3 R12, P2, PT, R9.reuse, UR10, RZ ;  /* 0x0000000a090c7c10 */ /* 0x050fe4000ff5e0ff */
[C---:B------:R-:W-:Y:S02]  /*0140*/  IADD3.X R7, PT, PT, R0.reuse, UR9, RZ, P1, !PT ;  /* 0x0000000900077c10 */ /* 0x040fe40008ffe4ff */
[----:B------:R-:W-:Y:S01]  /*0150*/  IADD3.X R13, PT, PT, R0, UR11, RZ, P2, !PT ;  /* 0x0000000b000d7c10 */ /* 0x000fe200097fe4ff */
[----:B---3--:R-:W-:Y:S02]  /*0160*/  IMAD.WIDE R4, R9, 0x4, R4 ;  /* 0x0000000409047825 */ /* 0x008fe400078e0204 */
[----:B-----5:R-:W-:Y:S02]  /*0170*/  STG.E.U8 desc[UR4][R6.64], R11 ;  /* 0x0000000b06007986 */ /* 0x020fe4000c101104 */
[----:B------:R-:W-:-:S02]  /*0180*/  IMAD.MOV.U32 R9, RZ, RZ, -0x1 ;  /* 0xffffffffff097424 */ /* 0x000fc400078e00ff */
[----:B------:R-:W-:Y:S04]  /*0190*/  STG.E.U8 desc[UR4][R12.64], RZ ;  /* 0x000000ff0c007986 */ /* 0x000fe8000c101104 */
[----:B------:R-:W-:Y:S04]  /*01a0*/  STG.E desc[UR4][R2.64+0x4], R9 ;  /* 0x0000040902007986 */ /* 0x000fe8000c101904 */
[----:B------:R-:W-:Y:S01]  /*01b0*/  STG.E desc[UR4][R4.64], RZ ;  /* 0x000000ff04007986 */ /* 0x000fe2000c101904 */
[----:B------:R-:W-:Y:S05]  /*01c0*/  EXIT ;  /* 0x000000000000794d */ /* 0x000fea0003800000 */
.L_x_0:
[----:B------:R-:W-:-:S00]  /*01d0*/  BRA `(.L_x_0) ;  /* 0xfffffffc00fc7947 */ /* 0x000fc0000383ffff */
[----:B------:R-:W-:-:S00]  /*01e0*/  NOP ;  /* 0x0000000000007918 */ /* 0x000fc00000000000 */
        /* <DEDUP_REMOVED lines=9> */
.L_x_15:


//--------------------- .text._Z20find_augmenting_pathPtP10_Node_infoPbS2_jjPj --------------------------
	.section	.text._Z20find_augmenting_pathPtP10_Node_infoPbS2_jjPj,"ax",@progbits
	.align	128
        .global         _Z20find_augmenting_pathPtP10_Node_infoPbS2_jjPj
        .type           _Z20find_augmenting_pathPtP10_Node_infoPbS2_jjPj,@function
        .size           _Z20find_augmenting_pathPtP10_Node_infoPbS2_jjPj,(.L_x_16 - _Z20find_augmenting_pathPtP10_Node_infoPbS2_jjPj)
        .other          _Z20find_augmenting_pathPtP10_Node_infoPbS2_jjPj,@"STO_CUDA_ENTRY STV_DEFAULT"
_Z20find_augmenting_pathPtP10_Node_infoPbS2_jjPj:
.text._Z20find_augmenting_pathPtP10_Node_infoPbS2_jjPj:
[----:B------:R-:W-:Y:S01]  /*0000*/  LDC R1, c[0x0][0x37c] ;  /* 0x0000df00ff017b82 */ /* 0x000fe20000000800 */
[----:B------:R-:W0:Y:S01]  /*0010*/  LDCU.64 UR10, c[0x0][0x3a0] ;  /* 0x00007400ff0a77ac */ /* 0x000e220008000a00 */
[----:B------:R-:W0:Y:S01]  /*0020*/  LDCU.64 UR8, c[0x0][0x390] ;  /* 0x00007200ff0877ac */ /* 0x000e220008000a00 */
[----:B------:R-:W1:Y:S01]  /*0030*/  LDCU.64 UR6, c[0x0][0x358] ;  /* 0x00006b00ff0677ac */ /* 0x000e620008000a00 */
[----:B0-----:R-:W-:-:S04]  /*0040*/  UIADD3 UR4, UP0, UPT, UR11, UR8, URZ ;  /* 0x000000080b047290 */ /* 0x001fc8000ff1e0ff */
[----:B------:R-:W-:Y:S02]  /*0050*/  UIADD3.X UR5, UPT, UPT, URZ, UR9, URZ, UP0, !UPT ;  /* 0x00000009ff057290 */ /* 0x000fe400087fe4ff */
[----:B------:R-:W-:-:S04]  /*0060*/  IMAD.U32 R2, RZ, RZ, UR4 ;  /* 0x00000004ff027e24 */ /* 0x000fc8000f8e00ff */
[----:B------:R-:W-:-:S05]  /*0070*/  IMAD.U32 R3, RZ, RZ, UR5 ;  /* 0x00000005ff037e24 */ /* 0x000fca000f8e00ff */
[----:B-1----:R-:W2:Y:S01]  /*0080*/  LDG.E.U8 R2, desc[UR6][R2.64] ;  /* 0x0000000602027981 */ /* 0x002ea2000c1e1100 */
[----:B------:R-:W0:Y:S01]  /*0090*/  S2UR UR4, SR_CTAID.X ;  /* 0x00000000000479c3 */ /* 0x000e220000002500 */
[----:B------:R-:W0:Y:S01]  /*00a0*/  LDCU UR5, c[0x0][0x360] ;  /* 0x00006c00ff0577ac */ /* 0x000e220008000800 */
[----:B------:R-:W-:Y:S01]  /*00b0*/  IMAD.U32 R6, RZ, RZ, UR10 ;  /* 0x0000000aff067e24 */ /* 0x000fe2000f8e00ff */
[----:B------:R-:W1:Y:S01]  /*00c0*/  S2R R7, SR_TID.X ;  /* 0x0000000000077919 */ /* 0x000e620000002100 */
[----:B0-----:R-:W-:-:S06]  /*00d0*/  UIMAD UR4, UR4, UR5, URZ ;  /* 0x00000005040472a4 */ /* 0x001fcc000f8e02ff */
[----:B-1----:R-:W-:Y:S01]  /*00e0*/  VIADD R5, R7, UR4 ;  /* 0x0000000407057c36 */ /* 0x002fe20008000000 */
[----:B--2---:R-:W-:-:S04]  /*00f0*/  ISETP.NE.AND P0, PT, R2, RZ, PT ;  /* 0x000000ff0200720c */ /* 0x004fc80003f05270 */
[----:B------:R-:W-:-:S13]  /*0100*/  ISETP.GE.U32.OR P0, PT, R5, R6, P0 ;  /* 0x000000060500720c */ /* 0x000fda0000706470 */
[----:B------:R-:W-:Y:S05]  /*0110*/  @P0 EXIT ;  /* 0x000000000000094d */ /* 0x000fea0003800000 */
[----:B------:R-:W-:Y:S02]  /*0120*/  SHF.R.S32.HI R3, RZ, 0x1f, R5 ;  /* 0x0000001fff037819 */ /* 0x000fe40000011405 */
[----:B------:R-:W-:-:S04]  /*0130*/  IADD3 R8, P0, PT, R5, UR8, RZ ;  /* 0x0000000805087c10 */ /* 0x000fc8000ff1e0ff */
[----:B------:R-:W-:-:S05]  /*0140*/  IADD3.X R9, PT, PT, R3, UR9, RZ, P0, !PT ;  /* 0x0000000903097c10 */ /* 0x000fca00087fe4ff */
[----:B------:R-:W2:Y:S02]  /*0150*/  LDG.E.U8 R0, desc[UR6][R8.64] ;  /* 0x0000000608007981 */ /* 0x000ea4000c1e1100 */
[----:B--2---:R-:W-:-:S13]  /*0160*/  ISETP.NE.AND P0, PT, R0, RZ, PT ;  /* 0x000000ff0000720c */ /* 0x004fda0003f05270 */
[----:B------:R-:W-:Y:S05]  /*0170*/  @!P0 EXIT ;  /* 0x000000000000894d */ /* 0x000fea0003800000 */
[----:B------:R-:W0:Y:S01]  /*0180*/  LDCU.64 UR8, c[0x0][0x398] ;  /* 0x00007300ff0877ac */ /* 0x000e220008000a00 */
[----:B------:R-:W-:Y:S01]  /*0190*/  ISETP.GE.U32.AND P0, PT, R6, 0x2, PT ;  /* 0x000000020600780c */ /* 0x000fe20003f06070 */
[----:B------:R-:W-:Y:S01]  /*01a0*/  HFMA2 R0, -RZ, RZ, 0, 5.9604644775390625e-08 ;  /* 0x00000001ff007431 */ /* 0x000fe200000001ff */
[----:B------:R1:W-:Y:S01]  /*01b0*/  STG.E.U8 desc[UR6][R8.64], RZ ;  /* 0x000000ff08007986 */ /* 0x0003e2000c101106 */
[----:B0-----:R-:W-:-:S04]  /*01c0*/  IADD3 R2, P1, PT, R5, UR8, RZ ;  /* 0x0000000805027c10 */ /* 0x001fc8000ff3e0ff */
[----:B------:R-:W-:-:S05]  /*01d0*/  IADD3.X R3, PT, PT, R3, UR9, RZ, P1, !PT ;  /* 0x0000000903037c10 */ /* 0x000fca0008ffe4ff */
[----:B------:R1:W-:Y:S01]  /*01e0*/  STG.E.U8 desc[UR6][R2.64], R0 ;  /* 0x0000000002007986 */ /* 0x0003e2000c101106 */
[----:B------:R-:W-:Y:S05]  /*01f0*/  @!P0 EXIT ;  /* 0x000000000000894d */ /* 0x000fea0003800000 */
[----:B-1----:R-:W0:Y:S02]  /*0200*/  LDC.64 R8, c[0x0][0x388] ;  /* 0x0000e200ff087b82 */ /* 0x002e240000000a00 */
[----:B0-----:R-:W-:-:S05]  /*0210*/  IMAD.WIDE R8, R5, 0x8, R8 ;  /* 0x0000000805087825 */ /* 0x001fca00078e0208 */
[----:B------:R0:W5:Y:S01]  /*0220*/  LDG.E R4, desc[UR6][R8.64+0x4] ;  /* 0x0000040608047981 */ /* 0x000162000c1e1900 */
[C---:B------:R-:W-:Y:S01]  /*0230*/  VIADD R0, R6.reuse, 0xfffffffe ;  /* 0xfffffffe06007836 */ /* 0x040fe20000000000 */
[----:B------:R-:W-:Y:S01]  /*0240*/  MOV R12, 0x1 ;  /* 0x00000001000c7802 */ /* 0x000fe20000000f00 */
[----:B------:R-:W-:Y:S01]  /*0250*/  VIADD R10, R6, 0xffffffff ;  /* 0xffffffff060a7836 */ /* 0x000fe20000000000 */
[----:B------:R-:W-:Y:S01]  /*0260*/  PRMT R2, R5, 0x7610, R2 ;  /* 0x0000761005027816 */ /* 0x000fe20000000002 */
[----:B------:R-:W-:Y:S01]  /*0270*/  IMAD.MOV.U32 R3, RZ, RZ, R5 ;  /* 0x000000ffff037224 */ /* 0x000fe200078e0005 */
[----:B------:R-:W-:Y:S02]  /*0280*/  ISETP.GE.U32.AND P0, PT, R0, 0x3, PT ;  /* 0x000000030000780c */ /* 0x000fe40003f06070 */
[----:B------:R-:W-:-:S11]  /*0290*/  LOP3.LUT R0, R10, 0x3, RZ, 0xc0, !PT ;  /* 0x000000030a007812 */ /* 0x000fd600078ec0ff */
[----:B0-----:R-:W-:Y:S05]  /*02a0*/  @!P0 BRA `(.L_x_1) ;  /* 0x0000000c00348947 */ /* 0x001fea0003800000 */
[----:B------:R-:W0:Y:S01]  /*02b0*/  I2F.U32.RP R8, R6 ;  /* 0x0000000600087306 */ /* 0x000e220000209000 */
[----:B------:R-:W1:Y:S01]  /*02c0*/  LDC.64 R14, c[0x0][0x380] ;  /* 0x0000e000ff0e7b82 */ /* 0x000e620000000a00 */
[----:B------:R-:W-:Y:S01]  /*02d0*/  IMAD.MOV.U32 R24, RZ, RZ, RZ ;  /* 0x000000ffff187224 */ /* 0x000fe200078e00ff */
[----:B------:R-:W-:Y:S01]  /*02e0*/  LOP3.LUT R10, R10, 0xfffffffc, RZ, 0xc0, !PT ;  /* 0xfffffffc0a0a7812 */ /* 0x000fe200078ec0ff */
[--C-:B------:R-:W-:Y:S01]  /*02f0*/  IMAD.MOV.U32 R11, RZ, RZ, R5.reuse ;  /* 0x000000ffff0b7224 */ /* 0x100fe200078e0005 */
[----:B------:R-:W-:Y:S01]  /*0300*/  ISETP.NE.U32.AND P0, PT, R6, RZ, PT ;  /* 0x000000ff0600720c */ /* 0x000fe20003f05070 */
[----:B------:R-:W-:Y:S01]  /*0310*/  IMAD.MOV.U32 R23, RZ, RZ, R5 ;  /* 0x000000ffff177224 */ /* 0x000fe200078e0005 */
[----:B------:R-:W-:Y:S01]  /*0320*/  LOP3.LUT R22, RZ, R6, RZ, 0x33, !PT ;  /* 0x00000006ff167212 */ /* 0x000fe200078e33ff */
[----:B------:R-:W-:Y:S01]  /*0330*/  IMAD.MOV R10, RZ, RZ, -R10 ;  /* 0x000000ffff0a7224 */ /* 0x000fe200078e0a0a */
[----:B------:R-:W2:Y:S01]  /*0340*/  LDC.64 R12, c[0x0][0x3a8] ;  /* 0x0000ea00ff0c7b82 */ /* 0x000ea20000000a00 */
[----:B------:R-:W3:Y:S01]  /*0350*/  LDCU.64 UR10, c[0x0][0x398] ;  /* 0x00007300ff0a77ac */ /* 0x000ee20008000a00 */
[----:B------:R-:W4:Y:S01]  /*0360*/  LDCU.64 UR8, c[0x0][0x390] ;  /* 0x00007200ff0877ac */ /* 0x000f220008000a00 */
[----:B0-----:R-:W0:Y:S02]  /*0370*/  MUFU.RCP R8, R8 ;  /* 0x0000000800087308 */ /* 0x001e240000001000 */
[----:B0-----:R-:W-:-:S02]  /*0380*/  VIADD R25, R8, 0xffffffe ;  /* 0x0ffffffe08197836 */ /* 0x001fc40000000000 */
[----:B------:R-:W-:-:S04]  /*0390*/  HFMA2 R8, -RZ, RZ, 0, 1.1920928955078125e-07 ;  /* 0x00000002ff087431 */ /* 0x000fc800000001ff */
[----:B------:R-:W0:Y:S02]  /*03a0*/  F2I.FTZ.U32.TRUNC.NTZ R25, R25 ;  /* 0x0000001900197305 */ /* 0x000e24000021f000 */
[----:B0-----:R-:W-:-:S04]  /*03b0*/  IMAD.MOV R9, RZ, RZ, -R25 ;  /* 0x000000ffff097224 */ /* 0x001fc800078e0a19 */
[----:B------:R-:W-:-:S04]  /*03c0*/  IMAD R9, R9, R6, RZ ;  /* 0x0000000609097224 */ /* 0x000fc800078e02ff */
[----:B------:R-:W-:Y:S01]  /*03d0*/  IMAD.HI.U32 R24, R25, R9, R24 ;  /* 0x0000000919187227 */ /* 0x000fe200078e0018 */
[----:B------:R-:W-:-:S03]  /*03e0*/  MOV R9, R5 ;  /* 0x0000000500097202 */ /* 0x000fc60000000f00 */
[----:B-1234-:R-:W-:-:S07]  /*03f0*/  IMAD.MOV.U32 R25, RZ, RZ, R5 ;  /* 0x000000ffff197224 */ /* 0x01efce00078e0005 */
.L_x_10:
[----:B------:R-:W0:Y:S01]  /*0400*/  LDC R6, c[0x0][0x3a0] ;  /* 0x0000e800ff067b82 */ /* 0x000e220000000800 */
[----:B------:R-:W-:-:S04]  /*0410*/  VIADD R17, R5, 0x1 ;  /* 0x0000000105117836 */ /* 0x000fc80000000000 */
[----:B------:R-:W-:-:S04]  /*0420*/  IMAD.HI.U32 R24, R24, R17, RZ ;  /* 0x0000001118187227 */ /* 0x000fc800078e00ff */
[----:B------:R-:W-:-:S04]  /*0430*/  IMAD.MOV R24, RZ, RZ, -R24 ;  /* 0x000000ffff187224 */ /* 0x000fc800078e0a18 */
[----:B0-----:R-:W-:-:S05]  /*0440*/  IMAD R17, R6, R24, R17 ;  /* 0x0000001806117224 */ /* 0x001fca00078e0211 */
[----:B------:R-:W-:-:S13]  /*0450*/  ISETP.GE.U32.AND P1, PT, R17, R6, PT ;  /* 0x000000061100720c */ /* 0x000fda0003f26070 */
[----:B------:R-:W-:-:S04]  /*0460*/  @P1 IADD3 R17, PT, PT, R17, -R6, RZ ;  /* 0x8000000611111210 */ /* 0x000fc80007ffe0ff */
[----:B------:R-:W-:-:S13]  /*0470*/  ISETP.GE.U32.AND P1, PT, R17, R6, PT ;  /* 0x000000061100720c */ /* 0x000fda0003f26070 */
[----:B------:R-:W-:-:S05]  /*0480*/  @P1 IMAD.IADD R17, R17, 0x1, -R6 ;  /* 0x0000000111111824 */ /* 0x000fca00078e0a06 */
[----:B------:R-:W-:-:S04]  /*0490*/  SEL R27, R22, R17, !P0 ;  /* 0x00000011161b7207 */ /* 0x000fc80004000000 */
[----:B-1----:R-:W-:-:S05]  /*04a0*/  IADD3 R20, P0, PT, R27, UR8, RZ ;  /* 0x000000081b147c10 */ /* 0x002fca000ff1e0ff */
[----:B------:R-:W-:-:S05]  /*04b0*/  IMAD.X R21, RZ, RZ, UR9, P0 ;  /* 0x00000009ff157e24 */ /* 0x000fca00080e06ff */
[----:B------:R-:W2:Y:S01]  /*04c0*/  LDG.E.U8 R16, desc[UR6][R20.64] ;  /* 0x0000000614107981 */ /* 0x000ea2000c1e1100 */
[----:B------:R-:W-:Y:S01]  /*04d0*/  VIADD R10, R10, 0x4 ;  /* 0x000000040a0a7836 */ /* 0x000fe20000000000 */
[----:B------:R-:W-:Y:S04]  /*04e0*/  BSSY.RECONVERGENT B0, `(.L_x_2) ;  /* 0x000001e000007945 */ /* 0x000fe80003800200 */
[----:B------:R-:W-:Y:S02]  /*04f0*/  ISETP.NE.AND P1, PT, R10, RZ, PT ;  /* 0x000000ff0a00720c */ /* 0x000fe40003f25270 */
[----:B--2---:R-:W-:-:S13]  /*0500*/  ISETP.NE.AND P0, PT, R16, RZ, PT ;  /* 0x000000ff1000720c */ /* 0x004fda0003f05270 */
[----:B------:R-:W-:Y:S05]  /*0510*/  @P0 BRA `(.L_x_3) ;  /* 0x0000000000680947 */ /* 0x000fea0003800000 */
[----:B------:R-:W-:-:S04]  /*0520*/  IADD3 R16, P0, PT, R27, UR10, RZ ;  /* 0x0000000a1b107c10 */ /* 0x000fc8000ff1e0ff */
[----:B------:R-:W-:-:S05]  /*0530*/  IADD3.X R17, PT, PT, RZ, UR11, RZ, P0, !PT ;  /* 0x0000000bff117c10 */ /* 0x000fca00087fe4ff */
[----:B------:R-:W2:Y:S02]  /*0540*/  LDG.E.U8 R16, desc[UR6][R16.64] ;  /* 0x0000000610107981 */ /* 0x000ea4000c1e1100 */
[----:B--2---:R-:W-:-:S13]  /*0550*/  ISETP.NE.AND P0, PT, R16, RZ, PT ;  /* 0x000000ff1000720c */ /* 0x004fda0003f05270 */
[----:B------:R-:W-:Y:S05]  /*0560*/  @P0 BRA `(.L_x_3) ;  /* 0x0000000000540947 */ /* 0x000fea0003800000 */
[----:B------:R-:W-:-:S04]  /*0570*/  IMAD R17, R25, R6, R27 ;  /* 0x0000000619117224 */ /* 0x000fc800078e021b */
[----:B------:R-:W-:-:S05]  /*0580*/  IMAD.WIDE.U32 R16, R17, 0x2, R14 ;  /* 0x0000000211107825 */ /* 0x000fca00078e000e */
[----:B------:R-:W2:Y:S02]  /*0590*/  LDG.E.U16 R29, desc[UR6][R16.64] ;  /* 0x00000006101d7981 */ /* 0x000ea4000c1e1500 */
[----:B--2---:R-:W-:-:S13]  /*05a0*/  ISETP.NE.AND P0, PT, R29, RZ, PT ;  /* 0x000000ff1d00720c */ /* 0x004fda0003f05270 */
[----:B------:R-:W-:Y:S05]  /*05b0*/  @!P0 BRA `(.L_x_3) ;  /* 0x0000000000408947 */ /* 0x000fea0003800000 */
[----:B------:R-:W-:Y:S02]  /*05c0*/  IMAD.MOV.U32 R16, RZ, RZ, RZ ;  /* 0x000000ffff107224 */ /* 0x000fe400078e00ff */
[----:B------:R-:W-:-:S04]  /*05d0*/  IMAD.WIDE.U32 R18, R27, 0x4, R12 ;  /* 0x000000041b127825 */ /* 0x000fc800078e000c */
[----:B------:R-:W-:-:S05]  /*05e0*/  IMAD.MOV.U32 R17, RZ, RZ, 0x1 ;  /* 0x00000001ff117424 */ /* 0x000fca00078e00ff */
[----:B------:R-:W2:Y:S02]  /*05f0*/  ATOMG.E.CAS.STRONG.GPU PT, R16, [R18], R16, R17 ;  /* 0x00000010121073a9 */ /* 0x000ea400001ee111 */
[----:B--2---:R-:W-:-:S13]  /*0600*/  ISETP.NE.AND P0, PT, R16, 0x1, PT ;  /* 0x000000011000780c */ /* 0x004fda0003f05270 */
[----:B------:R-:W-:Y:S05]  /*0610*/  @!P0 BRA `(.L_x_3) ;  /* 0x0000000000288947 */ /* 0x000fea0003800000 */
[----:B------:R-:W2:Y:S01]  /*0620*/  LDG.E.U8 R16, desc[UR6][R20.64] ;  /* 0x0000000614107981 */ /* 0x000ea2000c1e1100 */
[----:B------:R-:W-:Y:S01]  /*0630*/  IMAD.MOV.U32 R22, RZ, RZ, 0x1 ;  /* 0x00000001ff167424 */ /* 0x000fe200078e00ff */
[----:B--2---:R-:W-:-:S13]  /*0640*/  ISETP.NE.AND P0, PT, R16, RZ, PT ;  /* 0x000000ff1000720c */ /* 0x004fda0003f05270 */
[----:B------:R-:W0:Y:S01]  /*0650*/  @!P0 LDC.64 R16, c[0x0][0x388] ;  /* 0x0000e200ff108b82 */ /* 0x000e220000000a00 */
[----:B-----5:R-:W-:Y:S01]  /*0660*/  @!P0 VIMNMX.U32 R29, PT, PT, R4, R29, PT ;  /* 0x0000001d041d8248 */ /* 0x020fe20003fe0000 */
[----:B------:R1:W-:Y:S04]  /*0670*/  @!P0 STG.E.U8 desc[UR6][R20.64], R22 ;  /* 0x0000001614008986 */ /* 0x0003e8000c101106 */
[----:B------:R1:W-:Y:S01]  /*0680*/  @!P0 STG.E desc[UR6][R18.64], RZ ;  /* 0x000000ff12008986 */ /* 0x0003e2000c101906 */
[----:B0-----:R-:W-:-:S05]  /*0690*/  @!P0 IMAD.WIDE.U32 R16, R27, 0x8, R16 ;  /* 0x000000081b108825 */ /* 0x001fca00078e0010 */
[----:B------:R1:W-:Y:S04]  /*06a0*/  @!P0 STG.E desc[UR6][R16.64+0x4], R29 ;  /* 0x0000041d10008986 */ /* 0x0003e8000c101906 */
[----:B------:R1:W-:Y:S02]  /*06b0*/  @!P0 STG.E.U16 desc[UR6][R16.64], R2 ;  /* 0x0000000210008986 */ /* 0x0003e4000c101506 */
.L_x_3:
[----:B------:R-:W-:Y:S05]  /*06c0*/  BSYNC.RECONVERGENT B0 ;  /* 0x0000000000007941 */ /* 0x000fea0003800200 */
.L_x_2:
[----:B-1----:R-:W0:Y:S01]  /*06d0*/  I2F.U32.RP R18, R6 ;  /* 0x0000000600127306 */ /* 0x002e220000209000 */
[----:B------:R-:W-:Y:S01]  /*06e0*/  IMAD.MOV.U32 R16, RZ, RZ, RZ ;  /* 0x000000ffff107224 */ /* 0x000fe200078e00ff */
[----:B------:R-:W-:-:S06]  /*06f0*/  LOP3.LUT R22, RZ, R6, RZ, 0x33, !PT ;  /* 0x00000006ff167212 */ /* 0x000fcc00078e33ff */
[----:B0-----:R-:W0:Y:S02]  /*0700*/  MUFU.RCP R18, R18 ;  /* 0x0000001200127308 */ /* 0x001e240000001000 */
[----:B0-----:R-:W-:-:S06]  /*0710*/  IADD3 R19, PT, PT, R18, 0xffffffe, RZ ;  /* 0x0ffffffe12137810 */ /* 0x001fcc0007ffe0ff */
[----:B------:R-:W0:Y:S02]  /*0720*/  F2I.FTZ.U32.TRUNC.NTZ R17, R19 ;  /* 0x0000001300117305 */ /* 0x000e24000021f000 */
[----:B0-----:R-:W-:-:S04]  /*0730*/  IMAD.MOV R21, RZ, RZ, -R17 ;  /* 0x000000ffff157224 */ /* 0x001fc800078e0a11 */
[----:B------:R-:W-:-:S04]  /*0740*/  IMAD R21, R21, R6, RZ ;  /* 0x0000000615157224 */ /* 0x000fc800078e02ff */
[----:B------:R-:W-:-:S04]  /*0750*/  IMAD.HI.U32 R24, R17, R21, R16 ;  /* 0x0000001511187227 */ /* 0x000fc800078e0010 */
[----:B------:R-:W-:-:S04]  /*0760*/  VIADD R17, R5, 0x2 ;  /* 0x0000000205117836 */ /* 0x000fc80000000000 */
[----:B------:R-:W-:-:S05]  /*0770*/  IMAD.HI.U32 R16, R24, R17, RZ ;  /* 0x0000001118107227 */ /* 0x000fca00078e00ff */
[----:B------:R-:W-:-:S05]  /*0780*/  IADD3 R16, PT, PT, -R16, RZ, RZ ;  /* 0x000000ff10107210 */ /* 0x000fca0007ffe1ff */
[----:B------:R-:W-:-:S05]  /*0790*/  IMAD R17, R6, R16, R17 ;  /* 0x0000001006117224 */ /* 0x000fca00078e0211 */
[----:B------:R-:W-:-:S13]  /*07a0*/  ISETP.GE.U32.AND P0, PT, R17, R6, PT ;  /* 0x000000061100720c */ /* 0x000fda0003f06070 */
[----:B------:R-:W-:Y:S01]  /*07b0*/  @P0 IMAD.IADD R17, R17, 0x1, -R6 ;  /* 0x0000000111110824 */ /* 0x000fe200078e0a06 */
[----:B------:R-:W-:-:S04]  /*07c0*/  ISETP.NE.U32.AND P0, PT, R6, RZ, PT ;  /* 0x000000ff0600720c */ /* 0x000fc80003f05070 */
[----:B------:R-:W-:-:S13]  /*07d0*/  ISETP.GE.U32.AND P2, PT, R17, R6, PT ;  /* 0x000000061100720c */ /* 0x000fda0003f46070 */
[----:B------:R-:W-:-:S05]  /*07e0*/  @P2 IMAD.IADD R17, R17, 0x1, -R6 ;  /* 0x0000000111112824 */ /* 0x000fca00078e0a06 */
[----:B------:R-:W-:-:S04]  /*07f0*/  SEL R27, R22, R17, !P0 ;  /* 0x00000011161b7207 */ /* 0x000fc80004000000 */
[----:B------:R-:W-:-:S05]  /*0800*/  IADD3 R20, P2, PT, R27, UR8, RZ ;  /* 0x000000081b147c10 */ /* 0x000fca000ff5e0ff */
[----:B------:R-:W-:-:S05]  /*0810*/  IMAD.X R21, RZ, RZ, UR9, P2 ;  /* 0x00000009ff157e24 */ /* 0x000fca00090e06ff */
[----:B------:R-:W2:Y:S01]  /*0820*/  LDG.E.U8 R16, desc[UR6][R20.64] ;  /* 0x0000000614107981 */ /* 0x000ea2000c1e1100 */
[----:B------:R-:W-:Y:S01]  /*0830*/  BSSY.RECONVERGENT B0, `(.L_x_4) ;  /* 0x000001d000007945 */ /* 0x000fe20003800200 */
        /* <DEDUP_REMOVED lines=13> */
[----:B------:R-:W-:Y:S02]  /*0910*/  IMAD.MOV.U32 R17, RZ, RZ, 0x1 ;  /* 0x00000001ff117424 */ /* 0x000fe400078e00ff */
[----:B------:R-:W-:-:S05]  /*0920*/  IMAD.WIDE.U32 R18, R27, 0x4, R12 ;  /* 0x000000041b127825 */ /* 0x000fca00078e000c */
[----:B------:R-:W2:Y:S02]  /*0930*/  ATOMG.E.CAS.STRONG.GPU PT, R16, [R18], R16, R17 ;  /* 0x00000010121073a9 */ /* 0x000ea400001ee111 */
[----:B--2---:R-:W-:-:S13]  /*0940*/  ISETP.NE.AND P2, PT, R16, 0x1, PT ;  /* 0x000000011000780c */ /* 0x004fda0003f45270 */
[----:B------:R-:W-:Y:S05]  /*0950*/  @!P2 BRA `(.L_x_5) ;  /* 0x000000000028a947 */ /* 0x000fea0003800000 */
[----:B------:R-:W2:Y:S01]  /*0960*/  LDG.E.U8 R16, desc[UR6][R20.64] ;  /* 0x0000000614107981 */ /* 0x000ea2000c1e1100 */
[----:B------:R-:W-:Y:S01]  /*0970*/  IMAD.MOV.U32 R17, RZ, RZ, 0x1 ;  /* 0x00000001ff117424 */ /* 0x000fe200078e00ff */
[----:B--2---:R-:W-:-:S13]  /*0980*/  ISETP.NE.AND P2, PT, R16, RZ, PT ;  /* 0x000000ff1000720c */ /* 0x004fda0003f45270 */
[----:B------:R0:W-:Y:S01]  /*0990*/  @!P2 STG.E.U8 desc[UR6][R20.64], R17 ;  /* 0x000000111400a986 */ /* 0x0001e2000c101106 */
[----:B-----5:R-:W-:-:S03]  /*09a0*/  @!P2 VIMNMX.U32 R29, PT, PT, R4, R29, PT ;  /* 0x0000001d041da248 */ /* 0x020fc60003fe0000 */
[----:B------:R1:W-:Y:S01]  /*09b0*/  @!P2 STG.E desc[UR6][R18.64], RZ ;  /* 0x000000ff1200a986 */ /* 0x0003e2000c101906 */
[----:B0-----:R-:W0:Y:S02]  /*09c0*/  @!P2 LDC.64 R16, c[0x0][0x388] ;  /* 0x0000e200ff10ab82 */ /* 0x001e240000000a00 */
[----:B0-----:R-:W-:-:S05]  /*09d0*/  @!P2 IMAD.WIDE.U32 R16, R27, 0x8, R16 ;  /* 0x000000081b10a825 */ /* 0x001fca00078e0010 */
[----:B------:R1:W-:Y:S04]  /*09e0*/  @!P2 STG.E desc[UR6][R16.64+0x4], R29 ;  /* 0x0000041d1000a986 */ /* 0x0003e8000c101906 */
[----:B------:R1:W-:Y:S02]  /*09f0*/  @!P2 STG.E.U16 desc[UR6][R16.64], R2 ;  /* 0x000000021000a986 */ /* 0x0003e4000c101506 */
.L_x_5:
[----:B------:R-:W-:Y:S05]  /*0a00*/  BSYNC.RECONVERGENT B0 ;  /* 0x0000000000007941 */ /* 0x000fea0003800200 */
.L_x_4:
[----:B-1----:R-:W-:-:S05]  /*0a10*/  IADD3 R17, PT, PT, R5, 0x3, RZ ;  /* 0x0000000305117810 */ /* 0x002fca0007ffe0ff */
[----:B------:R-:W-:-:S04]  /*0a20*/  IMAD.HI.U32 R16, R24, R17, RZ ;  /* 0x0000001118107227 */ /* 0x000fc800078e00ff */
[----:B------:R-:W-:-:S04]  /*0a30*/  IMAD.MOV R16, RZ, RZ, -R16 ;  /* 0x000000ffff107224 */ /* 0x000fc800078e0a10 */
[----:B------:R-:W-:-:S05]  /*0a40*/  IMAD R17, R6, R16, R17 ;  /* 0x0000001006117224 */ /* 0x000fca00078e0211 */
[----:B------:R-:W-:-:S13]  /*0a50*/  ISETP.GE.U32.AND P2, PT, R17, R6, PT ;  /* 0x000000061100720c */ /* 0x000fda0003f46070 */
[----:B------:R-:W-:-:S05]  /*0a60*/  @P2 IMAD.IADD R17, R17, 0x1, -R6 ;  /* 0x0000000111112824 */ /* 0x000fca00078e0a06 */
[----:B------:R-:W-:-:S13]  /*0a70*/  ISETP.GE.U32.AND P2, PT, R17, R6, PT ;  /* 0x000000061100720c */ /* 0x000fda0003f46070 */
[----:B------:R-:W-:-:S05]  /*0a80*/  @P2 IMAD.IADD R17, R17, 0x1, -R6 ;  /* 0x0000000111112824 */ /* 0x000fca00078e0a06 */
[----:B------:R-:W-:-:S04]  /*0a90*/  SEL R27, R22, R17, !P0 ;  /* 0x00000011161b7207 */ /* 0x000fc80004000000 */
[----:B------:R-:W-:-:S04]  /*0aa0*/  IADD3 R20, P2, PT, R27, UR8, RZ ;  /* 0x000000081b147c10 */ /* 0x000fc8000ff5e0ff */
[----:B------:R-:W-:-:S05]  /*0ab0*/  IADD3.X R21, PT, PT, RZ, UR9, RZ, P2, !PT ;  /* 0x00000009ff157c10 */ /* 0x000fca00097fe4ff */
[----:B------:R-:W2:Y:S01]  /*0ac0*/  LDG.E.U8 R16, desc[UR6][R20.64] ;  /* 0x0000000614107981 */ /* 0x000ea2000c1e1100 */
[----:B------:R-:W-:Y:S01]  /*0ad0*/  BSSY.RECONVERGENT B0, `(.L_x_6) ;  /* 0x000001d000007945 */ /* 0x000fe20003800200 */
[----:B--2---:R-:W-:-:S13]  /*0ae0*/  ISETP.NE.AND P2, PT, R16, RZ, PT ;  /* 0x000000ff1000720c */ /* 0x004fda0003f45270 */
[----:B------:R-:W-:Y:S05]  /*0af0*/  @P2 BRA `(.L_x_7) ;  /* 0x0000000000682947 */ /* 0x000fea0003800000 */
[----:B------:R-:W-:-:S05]  /*0b00*/  IADD3 R16, P2, PT, R27, UR10, RZ ;  /* 0x0000000a1b107c10 */ /* 0x000fca000ff5e0ff */
[----:B------:R-:W-:-:S05]  /*0b10*/  IMAD.X R17, RZ, RZ, UR11, P2 ;  /* 0x0000000bff117e24 */ /* 0x000fca00090e06ff */
        /* <DEDUP_REMOVED lines=15> */
[----:B------:R-:W-:Y:S02]  /*0c10*/  MOV R17, 0x1 ;  /* 0x0000000100117802 */ /* 0x000fe40000000f00 */
        /* <DEDUP_REMOVED lines=8> */
.L_x_7:
[----:B------:R-:W-:Y:S05]  /*0ca0*/  BSYNC.RECONVERGENT B0 ;  /* 0x0000000000007941 */ /* 0x000fea0003800200 */
.L_x_6:
[----:B------:R-:W-:-:S04]  /*0cb0*/  VIADD R5, R5, 0x4 ;  /* 0x0000000405057836 */ /* 0x000fc80000000000 */
[----:B-1----:R-:W-:-:S04]  /*0cc0*/  IMAD.HI.U32 R16, R24, R5, RZ ;  /* 0x0000000518107227 */ /* 0x002fc800078e00ff */
[----:B------:R-:W-:-:S04]  /*0cd0*/  IMAD.MOV R16, RZ, RZ, -R16 ;  /* 0x000000ffff107224 */ /* 0x000fc800078e0a10 */
[----:B------:R-:W-:-:S05]  /*0ce0*/  IMAD R27, R6, R16, R5 ;  /* 0x00000010061b7224 */ /* 0x000fca00078e0205 */
[----:B------:R-:W-:-:S13]  /*0cf0*/  ISETP.GE.U32.AND P2, PT, R27, R6, PT ;  /* 0x000000061b00720c */ /* 0x000fda0003f46070 */
[----:B------:R-:W-:-:S05]  /*0d00*/  @P2 IMAD.IADD R27, R27, 0x1, -R6 ;  /* 0x000000011b1b2824 */ /* 0x000fca00078e0a06 */
[----:B------:R-:W-:-:S13]  /*0d10*/  ISETP.GE.U32.AND P2, PT, R27, R6, PT ;  /* 0x000000061b00720c */ /* 0x000fda0003f46070 */
[----:B------:R-:W-:-:S04]  /*0d20*/  @P2 IADD3 R27, PT, PT, R27, -R6, RZ ;  /* 0x800000061b1b2210 */ /* 0x000fc80007ffe0ff */
[----:B------:R-:W-:-:S04]  /*0d30*/  SEL R27, R22, R27, !P0 ;  /* 0x0000001b161b7207 */ /* 0x000fc80004000000 */
[----:B------:R-:W-:-:S05]  /*0d40*/  IADD3 R16, P2, PT, R27, UR8, RZ ;  /* 0x000000081b107c10 */ /* 0x000fca000ff5e0ff */
[----:B------:R-:W-:-:S05]  /*0d50*/  IMAD.X R17, RZ, RZ, UR9, P2 ;  /* 0x00000009ff117e24 */ /* 0x000fca00090e06ff */
        /* <DEDUP_REMOVED lines=14> */
[----:B------:R-:W-:Y:S02]  /*0e40*/  HFMA2 R20, -RZ, RZ, 0, 0 ;  /* 0x00000000ff147431 */ /* 0x000fe400000001ff */
        /* <DEDUP_REMOVED lines=15> */
.L_x_9:
[----:B------:R-:W-:Y:S05]  /*0f40*/  BSYNC.RECONVERGENT B0 ;  /* 0x0000000000007941 */ /* 0x000fea0003800200 */
.L_x_8:
[----:B------:R-:W-:Y:S01]  /*0f50*/  VIADD R8, R8, 0x4 ;  /* 0x0000000408087836 */ /* 0x000fe20000000000 */
[----:B------:R-:W-:Y:S06]  /*0f60*/  @P1 BRA `(.L_x_10) ;  /* 0xfffffff400241947 */ /* 0x000fec000383ffff */
[----:B------:R-:W-:-:S07]  /*0f70*/  VIADD R12, R8, 0xffffffff ;  /* 0xffffffff080c7836 */ /* 0x000fce0000000000 */
.L_x_1:
[----:B------:R-:W-:-:S13]  /*0f80*/  ISETP.NE.AND P0, PT, R0, RZ, PT ;  /* 0x000000ff0000720c */ /* 0x000fda0003f05270 */
[----:B------:R-:W-:Y:S05]  /*0f90*/  @!P0 EXIT ;  /* 0x000000000000894d */ /* 0x000fea0003800000 */
[----:B------:R-:W0:Y:S01]  /*0fa0*/  I2F.U32.RP R5, R6 ;  /* 0x0000000600057306 */ /* 0x000e220000209000 */
[----:B------:R-:W2:Y:S01]  /*0fb0*/  LDC.64 R8, c[0x0][0x380] ;  /* 0x0000e000ff087b82 */ /* 0x000ea20000000a00 */
[----:B------:R-:W-:Y:S01]  /*0fc0*/  ISETP.NE.U32.AND P0, PT, R6, RZ, PT ;  /* 0x000000ff0600720c */ /* 0x000fe20003f05070 */
[----:B------:R-:W-:Y:S01]  /*0fd0*/  IMAD.MOV R0, RZ, RZ, -R0 ;  /* 0x000000ffff007224 */ /* 0x000fe200078e0a00 */
[----:B------:R-:W3:Y:S01]  /*0fe0*/  LDCU UR5, c[0x0][0x3a0] ;  /* 0x00007400ff0577ac */ /* 0x000ee20008000800 */
[----:B------:R-:W4:Y:S04]  /*0ff0*/  LDCU.64 UR10, c[0x0][0x398] ;  /* 0x00007300ff0a77ac */ /* 0x000f280008000a00 */
[----:B------:R-:W1:Y:S01]  /*1000*/  LDC.64 R10, c[0x0][0x3a8] ;  /* 0x0000ea00ff0a7b82 */ /* 0x000e620000000a00 */
[----:B------:R-:W1:Y:S01]  /*1010*/  LDCU.64 UR8, c[0x0][0x390] ;  /* 0x00007200ff0877ac */ /* 0x000e620008000a00 */
[----:B0-----:R-:W0:Y:S02]  /*1020*/  MUFU.RCP R5, R5 ;  /* 0x0000000500057308 */ /* 0x001e240000001000 */
[----:B0-----:R-:W-:-:S02]  /*1030*/  IADD3 R13, PT, PT, R5, 0xffffffe, RZ ;  /* 0x0ffffffe050d7810 */ /* 0x001fc40007ffe0ff */
[----:B------:R-:W-:Y:S01]  /*1040*/  IADD3 R5, PT, PT, R7, UR4, R12 ;  /* 0x0000000407057c10 */ /* 0x000fe2000fffe00c */
[----:B------:R-:W-:-:S03]  /*1050*/  IMAD.MOV.U32 R12, RZ, RZ, RZ ;  /* 0x000000ffff0c7224 */ /* 0x000fc600078e00ff */
[----:B------:R-:W0:Y:S02]  /*1060*/  F2I.FTZ.U32.TRUNC.NTZ R13, R13 ;  /* 0x0000000d000d7305 */ /* 0x000e24000021f000 */
[----:B0-----:R-:W-:-:S04]  /*1070*/  IMAD.MOV R15, RZ, RZ, -R13 ;  /* 0x000000ffff0f7224 */ /* 0x001fc800078e0a0d */
[----:B------:R-:W-:-:S04]  /*1080*/  IMAD R15, R15, R6, RZ ;  /* 0x000000060f0f7224 */ /* 0x000fc800078e02ff */
[----:B------:R-:W-:Y:S01]  /*1090*/  IMAD.HI.U32 R12, R13, R15, R12 ;  /* 0x0000000f0d0c7227 */ /* 0x000fe200078e000c */
[----:B-1234-:R-:W-:-:S07]  /*10a0*/  LOP3.LUT R13, RZ, R6, RZ, 0x33, !PT ;  /* 0x00000006ff0d7212 */ /* 0x01efce00078e33ff */
.L_x_13:
[----:B-1----:R-:W-:-:S05]  /*10b0*/  IMAD.HI.U32 R6, R12, R5, RZ ;  /* 0x000000050c067227 */ /* 0x002fca00078e00ff */
[----:B------:R-:W-:-:S05]  /*10c0*/  IADD3 R6, PT, PT, -R6, RZ, RZ ;  /* 0x000000ff06067210 */ /* 0x000fca0007ffe1ff */
[----:B------:R-:W-:-:S05]  /*10d0*/  IMAD R6, R6, UR5, R5 ;  /* 0x0000000506067c24 */ /* 0x000fca000f8e0205 */
[----:B------:R-:W-:-:S13]  /*10e0*/  ISETP.GE.U32.AND P1, PT, R6, UR5, PT ;  /* 0x0000000506007c0c */ /* 0x000fda000bf26070 */
[----:B------:R-:W-:-:S05]  /*10f0*/  @P1 VIADD R6, R6, -UR5 ;  /* 0x8000000506061c36 */ /* 0x000fca0008000000 */
[----:B------:R-:W-:-:S13]  /*1100*/  ISETP.GE.U32.AND P1, PT, R6, UR5, PT ;  /* 0x0000000506007c0c */ /* 0x000fda000bf26070 */
[----:B------:R-:W-:-:S05]  /*1110*/  @P1 VIADD R6, R6, -UR5 ;  /* 0x8000000506061c36 */ /* 0x000fca0008000000 */
[----:B------:R-:W-:-:S04]  /*1120*/  SEL R19, R13, R6, !P0 ;  /* 0x000000060d137207 */ /* 0x000fc80004000000 */
[----:B------:R-:W-:-:S05]  /*1130*/  IADD3 R6, P1, PT, R19, UR8, RZ ;  /* 0x0000000813067c10 */ /* 0x000fca000ff3e0ff */
[----:B------:R-:W-:-:S05]  /*1140*/  IMAD.X R7, RZ, RZ, UR9, P1 ;  /* 0x00000009ff077e24 */ /* 0x000fca00088e06ff */
[----:B------:R-:W2:Y:S01]  /*1150*/  LDG.E.U8 R14, desc[UR6][R6.64] ;  /* 0x00000006060e7981 */ /* 0x000ea2000c1e1100 */
[----:B------:R-:W-:Y:S01]  /*1160*/  IADD3 R0, PT, PT, R0, 0x1, RZ ;  /* 0x0000000100007810 */ /* 0x000fe20007ffe0ff */
[----:B------:R-:W-:Y:S03]  /*1170*/  BSSY.RECONVERGENT B0, `(.L_x_11) ;  /* 0x000001e000007945 */ /* 0x000fe60003800200 */
[----:B------:R-:W-:Y:S02]  /*1180*/  ISETP.NE.AND P1, PT, R0, RZ, PT ;  /* 0x000000ff0000720c */ /* 0x000fe40003f25270 */
[----:B--2---:R-:W-:-:S13]  /*1190*/  ISETP.NE.AND P2, PT, R14, RZ, PT ;  /* 0x000000ff0e00720c */ /* 0x004fda0003f45270 */
[----:B------:R-:W-:Y:S05]  /*11a0*/  @P2 BRA `(.L_x_12) ;  /* 0x0000000000682947 */ /* 0x000fea0003800000 */
[----:B------:R-:W-:-:S05]  /*11b0*/  IADD3 R14, P2, PT, R19, UR10, RZ ;  /* 0x0000000a130e7c10 */ /* 0x000fca000ff5e0ff */
[----:B------:R-:W-:-:S05]  /*11c0*/  IMAD.X R15, RZ, RZ, UR11, P2 ;  /* 0x0000000bff0f7e24 */ /* 0x000fca00090e06ff */
[----:B------:R-:W2:Y:S02]  /*11d0*/  LDG.E.U8 R14, desc[UR6][R14.64] ;  /* 0x000000060e0e7981 */ /* 0x000ea4000c1e1100 */
[----:B--2---:R-:W-:-:S13]  /*11e0*/  ISETP.NE.AND P2, PT, R14, RZ, PT ;  /* 0x000000ff0e00720c */ /* 0x004fda0003f45270 */
[----:B------:R-:W-:Y:S05]  /*11f0*/  @P2 BRA `(.L_x_12) ;  /* 0x0000000000542947 */ /* 0x000fea0003800000 */
[----:B------:R-:W-:-:S04]  /*1200*/  IMAD R15, R3, UR5, R19 ;  /* 0x00000005030f7c24 */ /* 0x000fc8000f8e0213 */
        /* <DEDUP_REMOVED lines=11> */
[----:B------:R-:W-:Y:S02]  /*12c0*/  MOV R18, 0x1 ;  /* 0x0000000100127802 */ /* 0x000fe40000000f00 */
        /* <DEDUP_REMOVED lines=8> */
.L_x_12:
[----:B------:R-:W-:Y:S05]  /*1350*/  BSYNC.RECONVERGENT B0 ;  /* 0x0000000000007941 */ /* 0x000fea0003800200 */
.L_x_11:
[----:B------:R-:W-:Y:S01]  /*1360*/  VIADD R5, R5, 0x1 ;  /* 0x0000000105057836 */ /* 0x000fe20000000000 */
[----:B------:R-:W-:Y:S06]  /*1370*/  @P1 BRA `(.L_x_13) ;  /* 0xfffffffc004c1947 */ /* 0x000fec000383ffff */
[----:B------:R-:W-:Y:S05]  /*1380*/  EXIT ;  /* 0x000000000000794d */ /* 0x000fea0003800000 */
.L_x_14:
        /* <DEDUP_REMOVED lines=15> */
.L_x_16:


//--------------------- .nv.shared.reserved.0     --------------------------
	.section	.nv.shared.reserved.0,"aw",@nobits
	.weak		__nv_reservedSMEM_offset_0_alias
	.size		__nv_reservedSMEM_offset_0_alias, 0, 64
	.other		__nv_reservedSMEM_offset_0_alias,@"STO_CUDA_RESERVED_SHARED STV_DEFAULT"
__nv_reservedSMEM_offset_0_alias:
	.zero		0
	.zero		64


//--------------------- .nv.constant0._Z5resetP10_Node_infoPbS1_iiPj --------------------------
	.section	.nv.constant0._Z5resetP10_Node_infoPbS1_iiPj,"a",@progbits
	.sectionflags	@""
	.align	4
.nv.constant0._Z5resetP10_Node_infoPbS1_iiPj:
	.zero		936


//--------------------- .nv.constant0._Z20find_augmenting_pathPtP10_Node_infoPbS2_jjPj --------------------------
	.section	.nv.constant0._Z20find_augmenting_pathPtP10_Node_infoPbS2_jjPj,"a",@progbits
	.sectionflags	@""
	.align	4
.nv.constant0._Z20find_augmenting_pathPtP10_Node_infoPbS2_jjPj:
	.zero		944


//--------------------- SYMBOLS --------------------------

	.type		.nv.reservedSmem.offset0,@object
	.size		.nv.reservedSmem.offset0,0x4
